//
// Generated by NVIDIA NVVM Compiler
//
// Compiler Build ID: CL-36424714
// Cuda compilation tools, release 13.0, V13.0.88
// Based on NVVM 20.0.0
//

.version 9.0
.target sm_100
.address_size 64

	// .globl	_Z18rounding_operationPPf
.global .align 4 .b8 precalc_xorwow_matrix[102400];
.global .align 4 .b8 precalc_xorwow_offset_matrix[102400];
.global .align 4 .b8 mrg32k3aM1[2304];
.global .align 4 .b8 mrg32k3aM2[2304];
.global .align 4 .b8 mrg32k3aM1SubSeq[2016];
.global .align 4 .b8 mrg32k3aM2SubSeq[2016];
.global .align 4 .b8 mrg32k3aM1Seq[2304];
.global .align 4 .b8 mrg32k3aM2Seq[2304];
.const .align 8 .b8 __cr_lgamma_table[72];

.visible .entry _Z18rounding_operationPPf(
	.param .u64 .ptr .align 1 _Z18rounding_operationPPf_param_0
)
{
	.local .align 16 .b8 	__local_depot0[16];
	.reg .b64 	%SP;
	.reg .b64 	%SPL;
	.reg .pred 	%p<3>;
	.reg .b32 	%r<9>;
	.reg .b64 	%rd<8>;

	mov.u64 	%SPL, __local_depot0;
	cvta.local.u64 	%SP, %SPL;
	ld.param.u64 	%rd4, [_Z18rounding_operationPPf_param_0];
	mov.u32 	%r3, %ctaid.x;
	mov.u32 	%r4, %ntid.x;
	mov.u32 	%r5, %tid.x;
	mad.lo.s32 	%r6, %r3, %r4, %r5;
	setp.gt.s32 	%p1, %r6, 9999;
	@%p1 bra 	$L__BB0_3;
	cvta.to.global.u64 	%rd5, %rd4;
	add.s64 	%rd7, %rd5, 64;
	mov.b32 	%r8, 0;
	add.u64 	%rd6, %SP, 0;
$L__BB0_2:
	st.global.u64 	[%rd7+-64], %rd6;
	st.global.u64 	[%rd7+-56], %rd6;
	st.global.u64 	[%rd7+-48], %rd6;
	st.global.u64 	[%rd7+-40], %rd6;
	st.global.u64 	[%rd7+-32], %rd6;
	st.global.u64 	[%rd7+-24], %rd6;
	st.global.u64 	[%rd7+-16], %rd6;
	st.global.u64 	[%rd7+-8], %rd6;
	st.global.u64 	[%rd7], %rd6;
	st.global.u64 	[%rd7+8], %rd6;
	st.global.u64 	[%rd7+16], %rd6;
	st.global.u64 	[%rd7+24], %rd6;
	st.global.u64 	[%rd7+32], %rd6;
	st.global.u64 	[%rd7+40], %rd6;
	st.global.u64 	[%rd7+48], %rd6;
	st.global.u64 	[%rd7+56], %rd6;
	add.s32 	%r8, %r8, 16;
	add.s64 	%rd7, %rd7, 128;
	setp.ne.s32 	%p2, %r8, 10000;
	@%p2 bra 	$L__BB0_2;
$L__BB0_3:
	ret;

}
	// .globl	_Z33rounding_operation_fixed_roundingPPf
.visible .entry _Z33rounding_operation_fixed_roundingPPf(
	.param .u64 .ptr .align 1 _Z33rounding_operation_fixed_roundingPPf_param_0
)
{
	.local .align 16 .b8 	__local_depot1[16];
	.reg .b64 	%SP;
	.reg .b64 	%SPL;
	.reg .pred 	%p<3>;
	.reg .b32 	%r<9>;
	.reg .b64 	%rd<8>;

	mov.u64 	%SPL, __local_depot1;
	cvta.local.u64 	%SP, %SPL;
	ld.param.u64 	%rd4, [_Z33rounding_operation_fixed_roundingPPf_param_0];
	mov.u32 	%r3, %ctaid.x;
	mov.u32 	%r4, %ntid.x;
	mov.u32 	%r5, %tid.x;
	mad.lo.s32 	%r6, %r3, %r4, %r5;
	setp.gt.s32 	%p1, %r6, 9999;
	@%p1 bra 	$L__BB1_3;
	cvta.to.global.u64 	%rd5, %rd4;
	add.s64 	%rd7, %rd5, 64;
	mov.b32 	%r8, 0;
	add.u64 	%rd6, %SP, 0;
$L__BB1_2:
	st.global.u64 	[%rd7+-64], %rd6;
	st.global.u64 	[%rd7+-56], %rd6;
	st.global.u64 	[%rd7+-48], %rd6;
	st.global.u64 	[%rd7+-40], %rd6;
	st.global.u64 	[%rd7+-32], %rd6;
	st.global.u64 	[%rd7+-24], %rd6;
	st.global.u64 	[%rd7+-16], %rd6;
	st.global.u64 	[%rd7+-8], %rd6;
	st.global.u64 	[%rd7], %rd6;
	st.global.u64 	[%rd7+8], %rd6;
	st.global.u64 	[%rd7+16], %rd6;
	st.global.u64 	[%rd7+24], %rd6;
	st.global.u64 	[%rd7+32], %rd6;
	st.global.u64 	[%rd7+40], %rd6;
	st.global.u64 	[%rd7+48], %rd6;
	st.global.u64 	[%rd7+56], %rd6;
	add.s32 	%r8, %r8, 16;
	add.s64 	%rd7, %rd7, 128;
	setp.ne.s32 	%p2, %r8, 10000;
	@%p2 bra 	$L__BB1_2;
$L__BB1_3:
	ret;

}


// ===== COMPILED SASS (sm_100) =====

	.target	sm_100

	.elftype	@"ET_EXEC"


//--------------------- .note.nv.tkinfo           --------------------------
	.section	.note.nv.tkinfo,"",@"SHT_NOTE"
	.sectionflags	@"SHF_NOTE_NV_TKINFO"
	.tkinfo
        /*0018*/ 	.word	0x00000002
        /*0030*/ 	.string	""
        /*0030*/ 	.string	"ptxas"
        /*0030*/ 	.string	"Cuda compilation tools, release 13.0, V13.0.88"
        /*0030*/ 	.string	"Build cuda_13.0.r13.0/compiler.36424714_0"
        /*0030*/ 	.string	"-arch sm_100 -m 64 "



//--------------------- .note.nv.cuinfo           --------------------------
	.section	.note.nv.cuinfo,"",@"SHT_NOTE"
	.sectionflags	@"SHF_NOTE_NV_CUINFO"
        /*0018*/ 	.short	0x0002
        /*001a*/ 	.short	0x0064
        /*001c*/ 	.short	0x0082
	.zero		2


//--------------------- .nv.info                  --------------------------
	.section	.nv.info,"",@"SHT_CUDA_INFO"
	.align	4


	//----- nvinfo : EIATTR_REGCOUNT
	.align		4
        /*0000*/ 	.byte	0x04, 0x2f
        /*0002*/ 	.short	(.L_10 - .L_9)
	.align		4
.L_9:
        /*0004*/ 	.word	index@(_Z18rounding_operationPPf)
        /*0008*/ 	.word	0x0000000a


	//----- nvinfo : EIATTR_FRAME_SIZE
	.align		4
.L_10:
        /*000c*/ 	.byte	0x04, 0x11
        /*000e*/ 	.short	(.L_12 - .L_11)
	.align		4
.L_11:
        /*0010*/ 	.word	index@(_Z18rounding_operationPPf)
        /*0014*/ 	.word	0x00000010


	//----- nvinfo : EIATTR_REGCOUNT
	.align		4
.L_12:
        /*0018*/ 	.byte	0x04, 0x2f
        /*001a*/ 	.short	(.L_14 - .L_13)
	.align		4
.L_13:
        /*001c*/ 	.word	index@(_Z33rounding_operation_fixed_roundingPPf)
        /*0020*/ 	.word	0x0000000a


	//----- nvinfo : EIATTR_FRAME_SIZE
	.align		4
.L_14:
        /*0024*/ 	.byte	0x04, 0x11
        /*0026*/ 	.short	(.L_16 - .L_15)
	.align		4
.L_15:
        /*0028*/ 	.word	index@(_Z33rounding_operation_fixed_roundingPPf)
        /*002c*/ 	.word	0x00000010


	//----- nvinfo : EIATTR_MIN_STACK_SIZE
	.align		4
.L_16:
        /*0030*/ 	.byte	0x04, 0x12
        /*0032*/ 	.short	(.L_18 - .L_17)
	.align		4
.L_17:
        /*0034*/ 	.word	index@(_Z33rounding_operation_fixed_roundingPPf)
        /*0038*/ 	.word	0x00000010


	//----- nvinfo : EIATTR_MIN_STACK_SIZE
	.align		4
.L_18:
        /*003c*/ 	.byte	0x04, 0x12
        /*003e*/ 	.short	(.L_20 - .L_19)
	.align		4
.L_19:
        /*0040*/ 	.word	index@(_Z18rounding_operationPPf)
        /*0044*/ 	.word	0x00000010
.L_20:


//--------------------- .nv.compat                --------------------------
	.section	.nv.compat,"",@"SHT_CUDA_COMPAT_INFO"
	.align	4
        /*0000*/ 	.byte	0x02, 0x09, 0x00, 0x00, 0x02, 0x02, 0x01, 0x00, 0x02, 0x05, 0x05, 0x00, 0x03, 0x07, 0x01, 0x01
        /*0010*/ 	.byte	0x02, 0x03, 0x00, 0x00, 0x02, 0x06, 0x01, 0x00, 0x04, 0x0b, 0x08, 0x00, 0x09, 0x00, 0x00, 0x00
        /*0020*/ 	.byte	0x00, 0x00, 0x00, 0x00


//--------------------- .nv.info._Z33rounding_operation_fixed_roundingPPf --------------------------
	.section	.nv.info._Z33rounding_operation_fixed_roundingPPf,"",@"SHT_CUDA_INFO"
	.sectionflags	@""
	.align	4


	//----- nvinfo : EIATTR_CUDA_API_VERSION
	.align		4
        /*0000*/ 	.byte	0x04, 0x37
        /*0002*/ 	.short	(.L_22 - .L_21)
.L_21:
        /*0004*/ 	.word	0x00000082


	//----- nvinfo : EIATTR_KPARAM_INFO
	.align		4
.L_22:
        /*0008*/ 	.byte	0x04, 0x17
        /*000a*/ 	.short	(.L_24 - .L_23)
.L_23:
        /*000c*/ 	.word	0x00000000
        /*0010*/ 	.short	0x0000
        /*0012*/ 	.short	0x0000
        /*0014*/ 	.byte	0x00, 0xf5, 0x21, 0x00


	//----- nvinfo : EIATTR_SPARSE_MMA_MASK
	.align		4
.L_24:
        /*0018*/ 	.byte	0x03, 0x50
        /*001a*/ 	.short	0x0000


	//----- nvinfo : EIATTR_MAXREG_COUNT
	.align		4
        /*001c*/ 	.byte	0x03, 0x1b
        /*001e*/ 	.short	0x00ff


	//----- nvinfo : EIATTR_MERCURY_ISA_VERSION
	.align		4
        /*0020*/ 	.byte	0x03, 0x5f
        /*0022*/ 	.short	0x0101


	//----- nvinfo : EIATTR_VRC_CTA_INIT_COUNT
	.align		4
        /*0024*/ 	.byte	0x02, 0x4a
	.zero		1
	.zero		1


	//----- nvinfo : EIATTR_EXIT_INSTR_OFFSETS
	.align		4
        /*0028*/ 	.byte	0x04, 0x1c
        /*002a*/ 	.short	(.L_26 - .L_25)


	//   ....[0]....
.L_25:
        /*002c*/ 	.word	0x000000b0


	//   ....[1]....
        /*0030*/ 	.word	0x00000ac0


	//----- nvinfo : EIATTR_CBANK_PARAM_SIZE
	.align		4
.L_26:
        /*0034*/ 	.byte	0x03, 0x19
        /*0036*/ 	.short	0x0008


	//----- nvinfo : EIATTR_PARAM_CBANK
	.align		4
        /*0038*/ 	.byte	0x04, 0x0a
        /*003a*/ 	.short	(.L_28 - .L_27)
	.align		4
.L_27:
        /*003c*/ 	.word	index@(.nv.constant0._Z33rounding_operation_fixed_roundingPPf)
        /*0040*/ 	.short	0x0380
        /*0042*/ 	.short	0x0008


	//----- nvinfo : EIATTR_SW_WAR
	.align		4
.L_28:
        /*0044*/ 	.byte	0x04, 0x36
        /*0046*/ 	.short	(.L_30 - .L_29)
.L_29:
        /*0048*/ 	.word	0x00000008
.L_30:


//--------------------- .nv.info._Z18rounding_operationPPf --------------------------
	.section	.nv.info._Z18rounding_operationPPf,"",@"SHT_CUDA_INFO"
	.sectionflags	@""
	.align	4


	//----- nvinfo : EIATTR_CUDA_API_VERSION
	.align		4
        /*0000*/ 	.byte	0x04, 0x37
        /*0002*/ 	.short	(.L_32 - .L_31)
.L_31:
        /*0004*/ 	.word	0x00000082


	//----- nvinfo : EIATTR_KPARAM_INFO
	.align		4
.L_32:
        /*0008*/ 	.byte	0x04, 0x17
        /*000a*/ 	.short	(.L_34 - .L_33)
.L_33:
        /*000c*/ 	.word	0x00000000
        /*0010*/ 	.short	0x0000
        /*0012*/ 	.short	0x0000
        /*0014*/ 	.byte	0x00, 0xf5, 0x21, 0x00


	//----- nvinfo : EIATTR_SPARSE_MMA_MASK
	.align		4
.L_34:
        /*0018*/ 	.byte	0x03, 0x50
        /*001a*/ 	.short	0x0000


	//----- nvinfo : EIATTR_MAXREG_COUNT
	.align		4
        /*001c*/ 	.byte	0x03, 0x1b
        /*001e*/ 	.short	0x00ff


	//----- nvinfo : EIATTR_MERCURY_ISA_VERSION
	.align		4
        /*0020*/ 	.byte	0x03, 0x5f
        /*0022*/ 	.short	0x0101


	//----- nvinfo : EIATTR_VRC_CTA_INIT_COUNT
	.align		4
        /*0024*/ 	.byte	0x02, 0x4a
	.zero		1
	.zero		1


	//----- nvinfo : EIATTR_EXIT_INSTR_OFFSETS
	.align		4
        /*0028*/ 	.byte	0x04, 0x1c
        /*002a*/ 	.short	(.L_36 - .L_35)


	//   ....[0]....
.L_35:
        /*002c*/ 	.word	0x000000b0


	//   ....[1]....
        /*0030*/ 	.word	0x00000ac0


	//----- nvinfo : EIATTR_CBANK_PARAM_SIZE
	.align		4
.L_36:
        /*0034*/ 	.byte	0x03, 0x19
        /*0036*/ 	.short	0x0008


	//----- nvinfo : EIATTR_PARAM_CBANK
	.align		4
        /*0038*/ 	.byte	0x04, 0x0a
        /*003a*/ 	.short	(.L_38 - .L_37)
	.align		4
.L_37:
        /*003c*/ 	.word	index@(.nv.constant0._Z18rounding_operationPPf)
        /*0040*/ 	.short	0x0380
        /*0042*/ 	.short	0x0008


	//----- nvinfo : EIATTR_SW_WAR
	.align		4
.L_38:
        /*0044*/ 	.byte	0x04, 0x36
        /*0046*/ 	.short	(.L_40 - .L_39)
.L_39:
        /*0048*/ 	.word	0x00000008
.L_40:


//--------------------- .nv.callgraph             --------------------------
	.section	.nv.callgraph,"",@"SHT_CUDA_CALLGRAPH"
	.align	4
	.sectionentsize	8
	.align		4
        /*0000*/ 	.word	0x00000000
	.align		4
        /*0004*/ 	.word	0xffffffff
	.align		4
        /*0008*/ 	.word	0x00000000
	.align		4
        /*000c*/ 	.word	0xfffffffe
	.align		4
        /*0010*/ 	.word	0x00000000
	.align		4
        /*0014*/ 	.word	0xfffffffd
	.align		4
        /*0018*/ 	.word	0x00000000
	.align		4
        /*001c*/ 	.word	0xfffffffc


//--------------------- .nv.constant4             --------------------------
	.section	.nv.constant4,"a",@progbits
	.align	8
	.align		8
.nv.constant4:
        /*0000*/ 	.dword	precalc_xorwow_matrix
	.align		8
        /*0008*/ 	.dword	precalc_xorwow_offset_matrix
	.align		8
        /*0010*/ 	.dword	mrg32k3aM1
	.align		8
        /*0018*/ 	.dword	mrg32k3aM2
	.align		8
        /*0020*/ 	.dword	mrg32k3aM1SubSeq
	.align		8
        /*0028*/ 	.dword	mrg32k3aM2SubSeq
	.align		8
        /*0030*/ 	.dword	mrg32k3aM1Seq
	.align		8
        /*0038*/ 	.dword	mrg32k3aM2Seq


//--------------------- .nv.constant3             --------------------------
	.section	.nv.constant3,"a",@progbits
	.align	8
.nv.constant3:
	.type		__cr_lgamma_table,@object
	.size		__cr_lgamma_table,(.L_8 - __cr_lgamma_table)
__cr_lgamma_table:
        /*0000*/ 	.byte	0x00, 0x00, 0x00, 0x00, 0x00, 0x00, 0x00, 0x00, 0x00, 0x00, 0x00, 0x00, 0x00, 0x00, 0x00, 0x00
        /*0010*/ 	.byte	0xef, 0x39, 0xfa, 0xfe, 0x42, 0x2e, 0xe6, 0x3f, 0x02, 0x20, 0x2a, 0xfa, 0x0b, 0xab, 0xfc, 0x3f
        /*0020*/ 	.byte	0xf9, 0x2c, 0x92, 0x7c, 0xa7, 0x6c, 0x09, 0x40, 0xc9, 0x79, 0x44, 0x3c, 0x64, 0x26, 0x13, 0x40
        /*0030*/ 	.byte	0xca, 0x01, 0xcf, 0x3a, 0x27, 0x51, 0x1a, 0x40, 0x30, 0xcc, 0x2d, 0xf3, 0xe1, 0x0c, 0x21, 0x40
        /*0040*/ 	.byte	0x0d, 0xb7, 0xfc, 0x82, 0x8e, 0x35, 0x25, 0x40
.L_8:


//--------------------- .text._Z33rounding_operation_fixed_roundingPPf --------------------------
	.section	.text._Z33rounding_operation_fixed_roundingPPf,"ax",@progbits
	.align	128
        .global         _Z33rounding_operation_fixed_roundingPPf
        .type           _Z33rounding_operation_fixed_roundingPPf,@function
        .size           _Z33rounding_operation_fixed_roundingPPf,(.L_x_4 - _Z33rounding_operation_fixed_roundingPPf)
        .other          _Z33rounding_operation_fixed_roundingPPf,@"STO_CUDA_ENTRY STV_DEFAULT"
_Z33rounding_operation_fixed_roundingPPf:
.text._Z33rounding_operation_fixed_roundingPPf:
[----:B------:R-:W0:Y:S01]  /*0000*/  LDC R1, c[0x0][0x37c] ;  /* 0x0000df00ff017b82 */ /* 0x000e220000000800 */
[----:B------:R-:W1:Y:S01]  /*0010*/  S2R R3, SR_TID.X ;  /* 0x0000000000037919 */ /* 0x000e620000002100 */
[----:B------:R-:W2:Y:S06]  /*0020*/  LDCU UR5, c[0x0][0x2fc] ;  /* 0x00005f80ff0577ac */ /* 0x000eac0008000800 */
[----:B------:R-:W1:Y:S01]  /*0030*/  S2UR UR6, SR_CTAID.X ;  /* 0x00000000000679c3 */ /* 0x000e620000002500 */
[----:B0-----:R-:W-:Y:S01]  /*0040*/  VIADD R1, R1, 0xfffffff0 ;  /* 0xfffffff001017836 */ /* 0x001fe20000000000 */
[----:B------:R-:W0:Y:S06]  /*0050*/  LDCU UR4, c[0x0][0x2f8] ;  /* 0x00005f00ff0477ac */ /* 0x000e2c0008000800 */
[----:B------:R-:W1:Y:S01]  /*0060*/  LDC R0, c[0x0][0x360] ;  /* 0x0000d800ff007b82 */ /* 0x000e620000000800 */
[----:B0-----:R-:W-:Y:S01]  /*0070*/  IADD3 R2, P1, PT, R1, UR4, RZ ;  /* 0x0000000401027c10 */ /* 0x001fe2000ff3e0ff */
[----:B-1----:R-:W-:-:S03]  /*0080*/  IMAD R0, R0, UR6, R3 ;  /* 0x0000000600007c24 */ /* 0x002fc6000f8e0203 */
[----:B--2---:R-:W-:Y:S02]  /*0090*/  IADD3.X R3, PT, PT, RZ, UR5, RZ, P1, !PT ;  /* 0x00000005ff037c10 */ /* 0x004fe40008ffe4ff */
[----:B------:R-:W-:-:S13]  /*00a0*/  ISETP.GT.AND P0, PT, R0, 0x270f, PT ;  /* 0x0000270f0000780c */ /* 0x000fda0003f04270 */
[----:B------:R-:W-:Y:S05]  /*00b0*/  @P0 EXIT ;  /* 0x000000000000094d */ /* 0x000fea0003800000 */
[----:B------:R-:W0:Y:S01]  /*00c0*/  LDC.64 R4, c[0x0][0x380] ;  /* 0x0000e000ff047b82 */ /* 0x000e220000000a00 */
[----:B------:R-:W0:Y:S01]  /*00d0*/  LDCU.64 UR6, c[0x0][0x358] ;  /* 0x00006b00ff0677ac */ /* 0x000e220008000a00 */
[----:B------:R-:W1:Y:S02]  /*00e0*/  LDCU.64 UR4, c[0x0][0x380] ;  /* 0x00007000ff0477ac */ /* 0x000e640008000a00 */
[----:B-1----:R-:W-:Y:S01]  /*00f0*/  UIADD3 UR4, UP0, UPT, UR4, 0x40, URZ ;  /* 0x0000004004047890 */ /* 0x002fe2000ff1e0ff */
[----:B0-----:R0:W-:Y:S03]  /*0100*/  STG.E.64 desc[UR6][R4.64], R2 ;  /* 0x0000000204007986 */ /* 0x0011e6000c101b06 */
[----:B------:R-:W-:Y:S01]  /*0110*/  UIADD3 UR4, UP1, UPT, UR4, 0x80, URZ ;  /* 0x0000008004047890 */ /* 0x000fe2000ff3e0ff */
[----:B------:R0:W-:Y:S03]  /*0120*/  STG.E.64 desc[UR6][R4.64+0x8], R2 ;  /* 0x0000080204007986 */ /* 0x0001e6000c101b06 */
[----:B------:R-:W-:Y:S01]  /*0130*/  UIADD3.X UR5, UPT, UPT, URZ, URZ, UR5, UP1, UP0 ;  /* 0x000000ffff057290 */ /* 0x000fe20008fe0405 */
[----:B------:R0:W-:Y:S01]  /*0140*/  STG.E.64 desc[UR6][R4.64+0x10], R2 ;  /* 0x0000100204007986 */ /* 0x0001e2000c101b06 */
[----:B------:R-:W-:Y:S01]  /*0150*/  IMAD.U32 R0, RZ, RZ, UR4 ;  /* 0x00000004ff007e24 */ /* 0x000fe2000f8e00ff */
[----:B------:R-:W-:-:S02]  /*0160*/  UMOV UR4, 0x10 ;  /* 0x0000001000047882 */ /* 0x000fc40000000000 */
[----:B------:R0:W-:Y:S01]  /*0170*/  STG.E.64 desc[UR6][R4.64+0x18], R2 ;  /* 0x0000180204007986 */ /* 0x0001e2000c101b06 */
[----:B------:R-:W-:-:S03]  /*0180*/  MOV R7, UR5 ;  /* 0x0000000500077c02 */ /* 0x000fc60008000f00 */
[----:B------:R0:W-:Y:S04]  /*0190*/  STG.E.64 desc[UR6][R4.64+0x20], R2 ;  /* 0x0000200204007986 */ /* 0x0001e8000c101b06 */
        /* <DEDUP_REMOVED lines=10> */
[----:B------:R0:W-:Y:S02]  /*0240*/  STG.E.64 desc[UR6][R4.64+0x78], R2 ;  /* 0x0000780204007986 */ /* 0x0001e4000c101b06 */
.L_x_0:
[----:B01----:R-:W-:Y:S01]  /*0250*/  IMAD.MOV.U32 R4, RZ, RZ, R0 ;  /* 0x000000ffff047224 */ /* 0x003fe200078e0000 */
[----:B------:R-:W-:Y:S01]  /*0260*/  MOV R5, R7 ;  /* 0x0000000700057202 */ /* 0x000fe20000000f00 */
[----:B------:R-:W-:-:S03]  /*0270*/  UIADD3 UR4, UPT, UPT, UR4, 0x80, URZ ;  /* 0x0000008004047890 */ /* 0x000fc6000fffe0ff */
[----:B------:R-:W-:Y:S01]  /*0280*/  IADD3 R0, P0, PT, R4, 0x400, RZ ;  /* 0x0000040004007810 */ /* 0x000fe20007f1e0ff */
[----:B------:R1:W-:Y:S01]  /*0290*/  STG.E.64 desc[UR6][R4.64+-0x40], R2 ;  /* 0xffffc00204007986 */ /* 0x0003e2000c101b06 */
[----:B------:R-:W-:-:S03]  /*02a0*/  UISETP.NE.AND UP0, UPT, UR4, 0x2710, UPT ;  /* 0x000027100400788c */ /* 0x000fc6000bf05270 */
[----:B------:R1:W-:Y:S01]  /*02b0*/  STG.E.64 desc[UR6][R4.64+-0x38], R2 ;  /* 0xffffc80204007986 */ /* 0x0003e2000c101b06 */
[----:B------:R-:W-:-:S03]  /*02c0*/  IMAD.X R7, RZ, RZ, R5, P0 ;  /* 0x000000ffff077224 */ /* 0x000fc600000e0605 */
        /* <DEDUP_REMOVED lines=125> */
[----:B------:R1:W-:Y:S01]  /*0aa0*/  STG.E.64 desc[UR6][R4.64+0x3b8], R2 ;  /* 0x0003b80204007986 */ /* 0x0003e2000c101b06 */
[----:B------:R-:W-:Y:S05]  /*0ab0*/  BRA.U UP0, `(.L_x_0) ;  /* 0xfffffff500e47547 */ /* 0x000fea000b83ffff */
[----:B------:R-:W-:Y:S05]  /*0ac0*/  EXIT ;  /* 0x000000000000794d */ /* 0x000fea0003800000 */
.L_x_1:
[----:B------:R-:W-:-:S00]  /*0ad0*/  BRA `(.L_x_1) ;  /* 0xfffffffc00fc7947 */ /* 0x000fc0000383ffff */
[----:B------:R-:W-:-:S00]  /*0ae0*/  NOP ;  /* 0x0000000000007918 */ /* 0x000fc00000000000 */
        /* <DEDUP_REMOVED lines=9> */
.L_x_4:


//--------------------- .text._Z18rounding_operationPPf --------------------------
	.section	.text._Z18rounding_operationPPf,"ax",@progbits
	.align	128
        .global         _Z18rounding_operationPPf
        .type           _Z18rounding_operationPPf,@function
        .size           _Z18rounding_operationPPf,(.L_x_5 - _Z18rounding_operationPPf)
        .other          _Z18rounding_operationPPf,@"STO_CUDA_ENTRY STV_DEFAULT"
_Z18rounding_operationPPf:
.text._Z18rounding_operationPPf:
        /* <DEDUP_REMOVED lines=37> */
.L_x_2:
        /* <DEDUP_REMOVED lines=136> */
.L_x_3:
        /* <DEDUP_REMOVED lines=11> */
.L_x_5:


//--------------------- .nv.global.init           --------------------------
	.section	.nv.global.init,"aw",@progbits
	.align	4
.nv.global.init:
	.type		mrg32k3aM1SubSeq,@object
	.size		mrg32k3aM1SubSeq,(mrg32k3aM2SubSeq - mrg32k3aM1SubSeq)
mrg32k3aM1SubSeq:
        /*0000*/ 	.byte	0x0b, 0xcc, 0xee, 0x04, 0x73, 0x29, 0x8b, 0x6f, 0xf6, 0x53, 0x03, 0xf6, 0x23, 0xf6, 0xea, 0xda
        /* <DEDUP_REMOVED lines=125> */
	.type		mrg32k3aM2SubSeq,@object
	.size		mrg32k3aM2SubSeq,(mrg32k3aM1 - mrg32k3aM2SubSeq)
mrg32k3aM2SubSeq:
        /* <DEDUP_REMOVED lines=126> */
	.type		mrg32k3aM1,@object
	.size		mrg32k3aM1,(mrg32k3aM1Seq - mrg32k3aM1)
mrg32k3aM1:
        /* <DEDUP_REMOVED lines=144> */
	.type		mrg32k3aM1Seq,@object
	.size		mrg32k3aM1Seq,(mrg32k3aM2 - mrg32k3aM1Seq)
mrg32k3aM1Seq:
        /* <DEDUP_REMOVED lines=144> */
	.type		mrg32k3aM2,@object
	.size		mrg32k3aM2,(mrg32k3aM2Seq - mrg32k3aM2)
mrg32k3aM2:
        /* <DEDUP_REMOVED lines=144> */
	.type		mrg32k3aM2Seq,@object
	.size		mrg32k3aM2Seq,(precalc_xorwow_matrix - mrg32k3aM2Seq)
mrg32k3aM2Seq:
        /* <DEDUP_REMOVED lines=144> */
	.type		precalc_xorwow_matrix,@object
	.size		precalc_xorwow_matrix,(precalc_xorwow_offset_matrix - precalc_xorwow_matrix)
precalc_xorwow_matrix:
        /* <DEDUP_REMOVED lines=6400> */
	.type		precalc_xorwow_offset_matrix,@object
	.size		precalc_xorwow_offset_matrix,(.L_1 - precalc_xorwow_offset_matrix)
precalc_xorwow_offset_matrix:
        /* <DEDUP_REMOVED lines=6400> */
.L_1:


//--------------------- .nv.shared.reserved.0     --------------------------
	.section	.nv.shared.reserved.0,"aw",@nobits
	.weak		__nv_reservedSMEM_offset_0_alias
	.size		__nv_reservedSMEM_offset_0_alias, 0, 64
	.other		__nv_reservedSMEM_offset_0_alias,@"STO_CUDA_RESERVED_SHARED STV_DEFAULT"
__nv_reservedSMEM_offset_0_alias:
	.zero		0
	.zero		64


//--------------------- .nv.constant0._Z33rounding_operation_fixed_roundingPPf --------------------------
	.section	.nv.constant0._Z33rounding_operation_fixed_roundingPPf,"a",@progbits
	.sectionflags	@""
	.align	4
.nv.constant0._Z33rounding_operation_fixed_roundingPPf:
	.zero		904


//--------------------- .nv.constant0._Z18rounding_operationPPf --------------------------
	.section	.nv.constant0._Z18rounding_operationPPf,"a",@progbits
	.sectionflags	@""
	.align	4
.nv.constant0._Z18rounding_operationPPf:
	.zero		904


//--------------------- SYMBOLS --------------------------

	.type		.nv.reservedSmem.offset0,@object
	.size		.nv.reservedSmem.offset0,0x4
